//
// Generated by NVIDIA NVVM Compiler
//
// Compiler Build ID: CL-36424714
// Cuda compilation tools, release 13.0, V13.0.88
// Based on NVVM 20.0.0
//

.version 9.0
.target sm_100
.address_size 64

	// .globl	_Z18find_intersectionsPKjjS0_jPjS1_

.visible .entry _Z18find_intersectionsPKjjS0_jPjS1_(
	.param .u64 .ptr .align 1 _Z18find_intersectionsPKjjS0_jPjS1__param_0,
	.param .u32 _Z18find_intersectionsPKjjS0_jPjS1__param_1,
	.param .u64 .ptr .align 1 _Z18find_intersectionsPKjjS0_jPjS1__param_2,
	.param .u32 _Z18find_intersectionsPKjjS0_jPjS1__param_3,
	.param .u64 .ptr .align 1 _Z18find_intersectionsPKjjS0_jPjS1__param_4,
	.param .u64 .ptr .align 1 _Z18find_intersectionsPKjjS0_jPjS1__param_5
)
{
	.reg .pred 	%p<5>;
	.reg .b32 	%r<23>;
	.reg .b64 	%rd<15>;

	ld.param.u64 	%rd2, [_Z18find_intersectionsPKjjS0_jPjS1__param_0];
	ld.param.u32 	%r11, [_Z18find_intersectionsPKjjS0_jPjS1__param_1];
	ld.param.u64 	%rd3, [_Z18find_intersectionsPKjjS0_jPjS1__param_2];
	ld.param.u32 	%r10, [_Z18find_intersectionsPKjjS0_jPjS1__param_3];
	ld.param.u64 	%rd4, [_Z18find_intersectionsPKjjS0_jPjS1__param_4];
	ld.param.u64 	%rd5, [_Z18find_intersectionsPKjjS0_jPjS1__param_5];
	mov.u32 	%r12, %ctaid.x;
	mov.u32 	%r13, %ntid.x;
	mov.u32 	%r14, %tid.x;
	mad.lo.s32 	%r1, %r12, %r13, %r14;
	setp.ge.u32 	%p1, %r1, %r11;
	@%p1 bra 	$L__BB0_5;
	cvta.to.global.u64 	%rd6, %rd2;
	mul.wide.s32 	%rd7, %r1, 4;
	add.s64 	%rd8, %rd6, %rd7;
	ld.global.u32 	%r2, [%rd8];
	add.s32 	%r21, %r10, -1;
	cvta.to.global.u64 	%rd1, %rd3;
	mov.b32 	%r22, 0;
$L__BB0_2:
	sub.s32 	%r16, %r21, %r22;
	shr.u32 	%r17, %r16, 1;
	add.s32 	%r6, %r17, %r22;
	mul.wide.u32 	%rd9, %r6, 4;
	add.s64 	%rd10, %rd1, %rd9;
	ld.global.u32 	%r7, [%rd10];
	setp.eq.s32 	%p2, %r7, %r2;
	@%p2 bra 	$L__BB0_4;
	setp.lt.u32 	%p3, %r7, %r2;
	add.s32 	%r18, %r6, 1;
	add.s32 	%r19, %r6, -1;
	selp.b32 	%r22, %r18, %r22, %p3;
	selp.b32 	%r21, %r21, %r19, %p3;
	setp.gt.u32 	%p4, %r22, %r21;
	@%p4 bra 	$L__BB0_5;
	bra.uni 	$L__BB0_2;
$L__BB0_4:
	cvta.to.global.u64 	%rd11, %rd5;
	atom.global.add.u32 	%r20, [%rd11], 1;
	cvta.to.global.u64 	%rd12, %rd4;
	mul.wide.u32 	%rd13, %r20, 4;
	add.s64 	%rd14, %rd12, %rd13;
	st.global.u32 	[%rd14], %r2;
$L__BB0_5:
	ret;

}


// ===== COMPILED SASS (sm_100) =====

	.target	sm_100

	.elftype	@"ET_EXEC"


//--------------------- .note.nv.tkinfo           --------------------------
	.section	.note.nv.tkinfo,"",@"SHT_NOTE"
	.sectionflags	@"SHF_NOTE_NV_TKINFO"
	.tkinfo
        /*0018*/ 	.word	0x00000002
        /*0030*/ 	.string	""
        /*0030*/ 	.string	"ptxas"
        /*0030*/ 	.string	"Cuda compilation tools, release 13.0, V13.0.88"
        /*0030*/ 	.string	"Build cuda_13.0.r13.0/compiler.36424714_0"
        /*0030*/ 	.string	"-arch sm_100 -m 64 "



//--------------------- .note.nv.cuinfo           --------------------------
	.section	.note.nv.cuinfo,"",@"SHT_NOTE"
	.sectionflags	@"SHF_NOTE_NV_CUINFO"
        /*0018*/ 	.short	0x0002
        /*001a*/ 	.short	0x0064
        /*001c*/ 	.short	0x0082
	.zero		2


//--------------------- .nv.info                  --------------------------
	.section	.nv.info,"",@"SHT_CUDA_INFO"
	.align	4


	//----- nvinfo : EIATTR_REGCOUNT
	.align		4
        /*0000*/ 	.byte	0x04, 0x2f
        /*0002*/ 	.short	(.L_1 - .L_0)
	.align		4
.L_0:
        /*0004*/ 	.word	index@(_Z18find_intersectionsPKjjS0_jPjS1_)
        /*0008*/ 	.word	0x0000000c


	//----- nvinfo : EIATTR_FRAME_SIZE
	.align		4
.L_1:
        /*000c*/ 	.byte	0x04, 0x11
        /*000e*/ 	.short	(.L_3 - .L_2)
	.align		4
.L_2:
        /*0010*/ 	.word	index@(_Z18find_intersectionsPKjjS0_jPjS1_)
        /*0014*/ 	.word	0x00000000


	//----- nvinfo : EIATTR_MIN_STACK_SIZE
	.align		4
.L_3:
        /*0018*/ 	.byte	0x04, 0x12
        /*001a*/ 	.short	(.L_5 - .L_4)
	.align		4
.L_4:
        /*001c*/ 	.word	index@(_Z18find_intersectionsPKjjS0_jPjS1_)
        /*0020*/ 	.word	0x00000000
.L_5:


//--------------------- .nv.compat                --------------------------
	.section	.nv.compat,"",@"SHT_CUDA_COMPAT_INFO"
	.align	4
        /*0000*/ 	.byte	0x02, 0x09, 0x00, 0x00, 0x02, 0x02, 0x01, 0x00, 0x02, 0x05, 0x05, 0x00, 0x03, 0x07, 0x01, 0x01
        /*0010*/ 	.byte	0x02, 0x03, 0x00, 0x00, 0x02, 0x06, 0x01, 0x00, 0x04, 0x0b, 0x08, 0x00, 0x09, 0x00, 0x00, 0x00
        /*0020*/ 	.byte	0x00, 0x00, 0x00, 0x00


//--------------------- .nv.info._Z18find_intersectionsPKjjS0_jPjS1_ --------------------------
	.section	.nv.info._Z18find_intersectionsPKjjS0_jPjS1_,"",@"SHT_CUDA_INFO"
	.sectionflags	@""
	.align	4


	//----- nvinfo : EIATTR_CUDA_API_VERSION
	.align		4
        /*0000*/ 	.byte	0x04, 0x37
        /*0002*/ 	.short	(.L_7 - .L_6)
.L_6:
        /*0004*/ 	.word	0x00000082


	//----- nvinfo : EIATTR_KPARAM_INFO
	.align		4
.L_7:
        /*0008*/ 	.byte	0x04, 0x17
        /*000a*/ 	.short	(.L_9 - .L_8)
.L_8:
        /*000c*/ 	.word	0x00000000
        /*0010*/ 	.short	0x0005
        /*0012*/ 	.short	0x0028
        /*0014*/ 	.byte	0x00, 0xf5, 0x21, 0x00


	//----- nvinfo : EIATTR_KPARAM_INFO
	.align		4
.L_9:
        /*0018*/ 	.byte	0x04, 0x17
        /*001a*/ 	.short	(.L_11 - .L_10)
.L_10:
        /*001c*/ 	.word	0x00000000
        /*0020*/ 	.short	0x0004
        /*0022*/ 	.short	0x0020
        /*0024*/ 	.byte	0x00, 0xf5, 0x21, 0x00


	//----- nvinfo : EIATTR_KPARAM_INFO
	.align		4
.L_11:
        /*0028*/ 	.byte	0x04, 0x17
        /*002a*/ 	.short	(.L_13 - .L_12)
.L_12:
        /*002c*/ 	.word	0x00000000
        /*0030*/ 	.short	0x0003
        /*0032*/ 	.short	0x0018
        /*0034*/ 	.byte	0x00, 0xf0, 0x11, 0x00


	//----- nvinfo : EIATTR_KPARAM_INFO
	.align		4
.L_13:
        /*0038*/ 	.byte	0x04, 0x17
        /*003a*/ 	.short	(.L_15 - .L_14)
.L_14:
        /*003c*/ 	.word	0x00000000
        /*0040*/ 	.short	0x0002
        /*0042*/ 	.short	0x0010
        /*0044*/ 	.byte	0x00, 0xf5, 0x21, 0x00


	//----- nvinfo : EIATTR_KPARAM_INFO
	.align		4
.L_15:
        /*0048*/ 	.byte	0x04, 0x17
        /*004a*/ 	.short	(.L_17 - .L_16)
.L_16:
        /*004c*/ 	.word	0x00000000
        /*0050*/ 	.short	0x0001
        /*0052*/ 	.short	0x0008
        /*0054*/ 	.byte	0x00, 0xf0, 0x11, 0x00


	//----- nvinfo : EIATTR_KPARAM_INFO
	.align		4
.L_17:
        /*0058*/ 	.byte	0x04, 0x17
        /*005a*/ 	.short	(.L_19 - .L_18)
.L_18:
        /*005c*/ 	.word	0x00000000
        /*0060*/ 	.short	0x0000
        /*0062*/ 	.short	0x0000
        /*0064*/ 	.byte	0x00, 0xf5, 0x21, 0x00


	//----- nvinfo : EIATTR_SPARSE_MMA_MASK
	.align		4
.L_19:
        /*0068*/ 	.byte	0x03, 0x50
        /*006a*/ 	.short	0x0000


	//----- nvinfo : EIATTR_MAXREG_COUNT
	.align		4
        /*006c*/ 	.byte	0x03, 0x1b
        /*006e*/ 	.short	0x00ff


	//----- nvinfo : EIATTR_MERCURY_ISA_VERSION
	.align		4
        /*0070*/ 	.byte	0x03, 0x5f
        /*0072*/ 	.short	0x0101


	//----- nvinfo : EIATTR_INT_WARP_WIDE_INSTR_OFFSETS
	.align		4
        /*0074*/ 	.byte	0x04, 0x31
        /*0076*/ 	.short	(.L_21 - .L_20)


	//   ....[0]....
.L_20:
        /*0078*/ 	.word	0x00000250


	//   ....[1]....
        /*007c*/ 	.word	0x000002f0


	//----- nvinfo : EIATTR_VRC_CTA_INIT_COUNT
	.align		4
.L_21:
        /*0080*/ 	.byte	0x02, 0x4a
	.zero		1
	.zero		1


	//----- nvinfo : EIATTR_EXIT_INSTR_OFFSETS
	.align		4
        /*0084*/ 	.byte	0x04, 0x1c
        /*0086*/ 	.short	(.L_23 - .L_22)


	//   ....[0]....
.L_22:
        /*0088*/ 	.word	0x00000070


	//   ....[1]....
        /*008c*/ 	.word	0x000001c0


	//   ....[2]....
        /*0090*/ 	.word	0x00000330


	//----- nvinfo : EIATTR_CRS_STACK_SIZE
	.align		4
.L_23:
        /*0094*/ 	.byte	0x04, 0x1e
        /*0096*/ 	.short	(.L_25 - .L_24)
.L_24:
        /*0098*/ 	.word	0x00000000


	//----- nvinfo : EIATTR_CBANK_PARAM_SIZE
	.align		4
.L_25:
        /*009c*/ 	.byte	0x03, 0x19
        /*009e*/ 	.short	0x0030


	//----- nvinfo : EIATTR_PARAM_CBANK
	.align		4
        /*00a0*/ 	.byte	0x04, 0x0a
        /*00a2*/ 	.short	(.L_27 - .L_26)
	.align		4
.L_26:
        /*00a4*/ 	.word	index@(.nv.constant0._Z18find_intersectionsPKjjS0_jPjS1_)
        /*00a8*/ 	.short	0x0380
        /*00aa*/ 	.short	0x0030


	//----- nvinfo : EIATTR_SW_WAR
	.align		4
.L_27:
        /*00ac*/ 	.byte	0x04, 0x36
        /*00ae*/ 	.short	(.L_29 - .L_28)
.L_28:
        /*00b0*/ 	.word	0x00000008
.L_29:


//--------------------- .nv.callgraph             --------------------------
	.section	.nv.callgraph,"",@"SHT_CUDA_CALLGRAPH"
	.align	4
	.sectionentsize	8
	.align		4
        /*0000*/ 	.word	0x00000000
	.align		4
        /*0004*/ 	.word	0xffffffff
	.align		4
        /*0008*/ 	.word	0x00000000
	.align		4
        /*000c*/ 	.word	0xfffffffe
	.align		4
        /*0010*/ 	.word	0x00000000
	.align		4
        /*0014*/ 	.word	0xfffffffd
	.align		4
        /*0018*/ 	.word	0x00000000
	.align		4
        /*001c*/ 	.word	0xfffffffc


//--------------------- .text._Z18find_intersectionsPKjjS0_jPjS1_ --------------------------
	.section	.text._Z18find_intersectionsPKjjS0_jPjS1_,"ax",@progbits
	.align	128
        .global         _Z18find_intersectionsPKjjS0_jPjS1_
        .type           _Z18find_intersectionsPKjjS0_jPjS1_,@function
        .size           _Z18find_intersectionsPKjjS0_jPjS1_,(.L_x_4 - _Z18find_intersectionsPKjjS0_jPjS1_)
        .other          _Z18find_intersectionsPKjjS0_jPjS1_,@"STO_CUDA_ENTRY STV_DEFAULT"
_Z18find_intersectionsPKjjS0_jPjS1_:
.text._Z18find_intersectionsPKjjS0_jPjS1_:
[----:B------:R-:W-:Y:S01]  /*0000*/  LDC R1, c[0x0][0x37c] ;  /* 0x0000df00ff017b82 */ /* 0x000fe20000000800 */
[----:B------:R-:W0:Y:S07]  /*0010*/  S2R R0, SR_TID.X ;  /* 0x0000000000007919 */ /* 0x000e2e0000002100 */
[----:B------:R-:W0:Y:S01]  /*0020*/  S2UR UR4, SR_CTAID.X ;  /* 0x00000000000479c3 */ /* 0x000e220000002500 */
[----:B------:R-:W1:Y:S07]  /*0030*/  LDCU UR5, c[0x0][0x388] ;  /* 0x00007100ff0577ac */ /* 0x000e6e0008000800 */
[----:B------:R-:W0:Y:S02]  /*0040*/  LDC R7, c[0x0][0x360] ;  /* 0x0000d800ff077b82 */ /* 0x000e240000000800 */
[----:B0-----:R-:W-:-:S05]  /*0050*/  IMAD R7, R7, UR4, R0 ;  /* 0x0000000407077c24 */ /* 0x001fca000f8e0200 */
[----:B-1----:R-:W-:-:S13]  /*0060*/  ISETP.GE.U32.AND P0, PT, R7, UR5, PT ;  /* 0x0000000507007c0c */ /* 0x002fda000bf06070 */
[----:B------:R-:W-:Y:S05]  /*0070*/  @P0 EXIT ;  /* 0x000000000000094d */ /* 0x000fea0003800000 */
[----:B------:R-:W0:Y:S01]  /*0080*/  LDC R6, c[0x0][0x398] ;  /* 0x0000e600ff067b82 */ /* 0x000e220000000800 */
[----:B------:R-:W1:Y:S07]  /*0090*/  LDCU.64 UR4, c[0x0][0x358] ;  /* 0x00006b00ff0477ac */ /* 0x000e6e0008000a00 */
[----:B------:R-:W2:Y:S08]  /*00a0*/  LDC.64 R2, c[0x0][0x380] ;  /* 0x0000e000ff027b82 */ /* 0x000eb00000000a00 */
[----:B------:R-:W3:Y:S01]  /*00b0*/  LDC.64 R4, c[0x0][0x390] ;  /* 0x0000e400ff047b82 */ /* 0x000ee20000000a00 */
[----:B0-----:R-:W-:-:S05]  /*00c0*/  VIADD R6, R6, 0xffffffff ;  /* 0xffffffff06067836 */ /* 0x001fca0000000000 */
[----:B------:R-:W-:Y:S01]  /*00d0*/  SHF.R.U32.HI R9, RZ, 0x1, R6 ;  /* 0x00000001ff097819 */ /* 0x000fe20000011606 */
[----:B--2---:R-:W-:-:S05]  /*00e0*/  IMAD.WIDE R2, R7, 0x4, R2 ;  /* 0x0000000407027825 */ /* 0x004fca00078e0202 */
[----:B-1----:R-:W2:Y:S01]  /*00f0*/  LDG.E R0, desc[UR4][R2.64] ;  /* 0x0000000402007981 */ /* 0x002ea2000c1e1900 */
[----:B---3--:R-:W-:-:S05]  /*0100*/  IMAD.WIDE.U32 R4, R9, 0x4, R4 ;  /* 0x0000000409047825 */ /* 0x008fca00078e0004 */
[----:B------:R-:W2:Y:S01]  /*0110*/  LDG.E R7, desc[UR4][R4.64] ;  /* 0x0000000404077981 */ /* 0x000ea2000c1e1900 */
[----:B------:R-:W-:Y:S01]  /*0120*/  BSSY.RECONVERGENT B0, `(.L_x_0) ;  /* 0x0000011000007945 */ /* 0x000fe20003800200 */
[----:B--2---:R-:W-:-:S13]  /*0130*/  ISETP.NE.AND P0, PT, R7, R0, PT ;  /* 0x000000000700720c */ /* 0x004fda0003f05270 */
[----:B------:R-:W-:Y:S05]  /*0140*/  @!P0 BRA `(.L_x_1) ;  /* 0x0000000000388947 */ /* 0x000fea0003800000 */
[----:B------:R-:W0:Y:S01]  /*0150*/  LDC.64 R4, c[0x0][0x390] ;  /* 0x0000e400ff047b82 */ /* 0x000e220000000a00 */
[----:B------:R-:W-:Y:S02]  /*0160*/  IMAD.MOV.U32 R3, RZ, RZ, R7 ;  /* 0x000000ffff037224 */ /* 0x000fe400078e0007 */
[----:B------:R-:W-:-:S07]  /*0170*/  HFMA2 R7, -RZ, RZ, 0, 0 ;  /* 0x00000000ff077431 */ /* 0x000fce00000001ff */
.L_x_2:
[----:B------:R-:W-:-:S13]  /*0180*/  ISETP.GE.U32.AND P0, PT, R3, R0, PT ;  /* 0x000000000300720c */ /* 0x000fda0003f06070 */
[C---:B------:R-:W-:Y:S01]  /*0190*/  @!P0 VIADD R7, R9.reuse, 0x1 ;  /* 0x0000000109078836 */ /* 0x040fe20000000000 */
[----:B------:R-:W-:-:S04]  /*01a0*/  @P0 IADD3 R6, PT, PT, R9, -0x1, RZ ;  /* 0xffffffff09060810 */ /* 0x000fc80007ffe0ff */
[----:B------:R-:W-:-:S13]  /*01b0*/  ISETP.GT.U32.AND P0, PT, R7, R6, PT ;  /* 0x000000060700720c */ /* 0x000fda0003f04070 */
[----:B------:R-:W-:Y:S05]  /*01c0*/  @P0 EXIT ;  /* 0x000000000000094d */ /* 0x000fea0003800000 */
[----:B------:R-:W-:-:S05]  /*01d0*/  IMAD.IADD R2, R6, 0x1, -R7 ;  /* 0x0000000106027824 */ /* 0x000fca00078e0a07 */
[----:B------:R-:W-:-:S05]  /*01e0*/  LEA.HI R9, R2, R7, RZ, 0x1f ;  /* 0x0000000702097211 */ /* 0x000fca00078ff8ff */
[----:B0-----:R-:W-:-:S06]  /*01f0*/  IMAD.WIDE.U32 R2, R9, 0x4, R4 ;  /* 0x0000000409027825 */ /* 0x001fcc00078e0004 */
[----:B------:R-:W2:Y:S02]  /*0200*/  LDG.E R3, desc[UR4][R2.64] ;  /* 0x0000000402037981 */ /* 0x000ea4000c1e1900 */
[----:B--2---:R-:W-:-:S13]  /*0210*/  ISETP.NE.AND P0, PT, R3, R0, PT ;  /* 0x000000000300720c */ /* 0x004fda0003f05270 */
[----:B------:R-:W-:Y:S05]  /*0220*/  @P0 BRA `(.L_x_2) ;  /* 0xfffffffc00d40947 */ /* 0x000fea000383ffff */
.L_x_1:
[----:B------:R-:W-:Y:S05]  /*0230*/  BSYNC.RECONVERGENT B0 ;  /* 0x0000000000007941 */ /* 0x000fea0003800200 */
.L_x_0:
[----:B------:R-:W0:Y:S01]  /*0240*/  S2R R5, SR_LANEID ;  /* 0x0000000000057919 */ /* 0x000e220000000000 */
[----:B------:R-:W-:Y:S01]  /*0250*/  VOTEU.ANY UR6, UPT, PT ;  /* 0x0000000000067886 */ /* 0x000fe200038e0100 */
[----:B------:R-:W1:Y:S01]  /*0260*/  LDC.64 R2, c[0x0][0x3a8] ;  /* 0x0000ea00ff027b82 */ /* 0x000e620000000a00 */
[----:B------:R-:W0:Y:S08]  /*0270*/  FLO.U32 R6, UR6 ;  /* 0x0000000600067d00 */ /* 0x000e3000080e0000 */
[----:B------:R-:W1:Y:S01]  /*0280*/  POPC R9, UR6 ;  /* 0x0000000600097d09 */ /* 0x000e620008000000 */
[----:B0-----:R-:W-:Y:S01]  /*0290*/  ISETP.EQ.U32.AND P0, PT, R6, R5, PT ;  /* 0x000000050600720c */ /* 0x001fe20003f02070 */
[----:B------:R-:W0:Y:S01]  /*02a0*/  S2R R8, SR_LTMASK ;  /* 0x0000000000087919 */ /* 0x000e220000003900 */
[----:B------:R-:W2:Y:S11]  /*02b0*/  LDC.64 R4, c[0x0][0x3a0] ;  /* 0x0000e800ff047b82 */ /* 0x000eb60000000a00 */
[----:B-1----:R-:W3:Y:S01]  /*02c0*/  @P0 ATOMG.E.ADD.STRONG.GPU PT, R3, desc[UR4][R2.64], R9 ;  /* 0x80000009020309a8 */ /* 0x002ee200081ef104 */
[----:B0-----:R-:W-:-:S06]  /*02d0*/  LOP3.LUT R8, R8, UR6, RZ, 0xc0, !PT ;  /* 0x0000000608087c12 */ /* 0x001fcc000f8ec0ff */
[----:B------:R-:W0:Y:S01]  /*02e0*/  POPC R8, R8 ;  /* 0x0000000800087309 */ /* 0x000e220000000000 */
[----:B---3--:R-:W0:Y:S02]  /*02f0*/  SHFL.IDX PT, R7, R3, R6, 0x1f ;  /* 0x00001f0603077589 */ /* 0x008e2400000e0000 */
[----:B0-----:R-:W-:-:S05]  /*0300*/  IADD3 R7, PT, PT, R7, R8, RZ ;  /* 0x0000000807077210 */ /* 0x001fca0007ffe0ff */
[----:B--2---:R-:W-:-:S05]  /*0310*/  IMAD.WIDE.U32 R4, R7, 0x4, R4 ;  /* 0x0000000407047825 */ /* 0x004fca00078e0004 */
[----:B------:R-:W-:Y:S01]  /*0320*/  STG.E desc[UR4][R4.64], R0 ;  /* 0x0000000004007986 */ /* 0x000fe2000c101904 */
[----:B------:R-:W-:Y:S05]  /*0330*/  EXIT ;  /* 0x000000000000794d */ /* 0x000fea0003800000 */
.L_x_3:
[----:B------:R-:W-:-:S00]  /*0340*/  BRA `(.L_x_3) ;  /* 0xfffffffc00fc7947 */ /* 0x000fc0000383ffff */
[----:B------:R-:W-:-:S00]  /*0350*/  NOP ;  /* 0x0000000000007918 */ /* 0x000fc00000000000 */
        /* <DEDUP_REMOVED lines=10> */
.L_x_4:


//--------------------- .nv.shared.reserved.0     --------------------------
	.section	.nv.shared.reserved.0,"aw",@nobits
	.weak		__nv_reservedSMEM_offset_0_alias
	.size		__nv_reservedSMEM_offset_0_alias, 0, 64
	.other		__nv_reservedSMEM_offset_0_alias,@"STO_CUDA_RESERVED_SHARED STV_DEFAULT"
__nv_reservedSMEM_offset_0_alias:
	.zero		0
	.zero		64


//--------------------- .nv.constant0._Z18find_intersectionsPKjjS0_jPjS1_ --------------------------
	.section	.nv.constant0._Z18find_intersectionsPKjjS0_jPjS1_,"a",@progbits
	.sectionflags	@""
	.align	4
.nv.constant0._Z18find_intersectionsPKjjS0_jPjS1_:
	.zero		944


//--------------------- SYMBOLS --------------------------

	.type		.nv.reservedSmem.offset0,@object
	.size		.nv.reservedSmem.offset0,0x4
